//
// Generated by NVIDIA NVVM Compiler
//
// Compiler Build ID: CL-36424714
// Cuda compilation tools, release 13.0, V13.0.88
// Based on NVVM 20.0.0
//

.version 9.0
.target sm_100
.address_size 64

	// .globl	_Z20transpose_gpu_sharedPKfPfii
// _ZZ20transpose_gpu_sharedPKfPfiiE4tile has been demoted
// _ZZ14register_tiledPKfPfiiE4tile has been demoted

.visible .entry _Z20transpose_gpu_sharedPKfPfii(
	.param .u64 .ptr .align 1 _Z20transpose_gpu_sharedPKfPfii_param_0,
	.param .u64 .ptr .align 1 _Z20transpose_gpu_sharedPKfPfii_param_1,
	.param .u32 _Z20transpose_gpu_sharedPKfPfii_param_2,
	.param .u32 _Z20transpose_gpu_sharedPKfPfii_param_3
)
{
	.reg .pred 	%p<7>;
	.reg .b32 	%r<25>;
	.reg .b32 	%f<3>;
	.reg .b64 	%rd<9>;
	// demoted variable
	.shared .align 4 .b8 _ZZ20transpose_gpu_sharedPKfPfiiE4tile[4224];
	ld.param.u64 	%rd1, [_Z20transpose_gpu_sharedPKfPfii_param_0];
	ld.param.u64 	%rd2, [_Z20transpose_gpu_sharedPKfPfii_param_1];
	ld.param.u32 	%r11, [_Z20transpose_gpu_sharedPKfPfii_param_2];
	ld.param.u32 	%r10, [_Z20transpose_gpu_sharedPKfPfii_param_3];
	mov.u32 	%r12, %ctaid.x;
	shl.b32 	%r1, %r12, 5;
	mov.u32 	%r2, %tid.x;
	add.s32 	%r3, %r1, %r2;
	mov.u32 	%r13, %ctaid.y;
	shl.b32 	%r4, %r13, 5;
	mov.u32 	%r5, %tid.y;
	add.s32 	%r14, %r4, %r5;
	setp.ge.s32 	%p1, %r3, %r10;
	setp.ge.s32 	%p2, %r14, %r11;
	or.pred  	%p3, %p1, %p2;
	@%p3 bra 	$L__BB0_2;
	cvta.to.global.u64 	%rd3, %rd1;
	mad.lo.s32 	%r15, %r10, %r14, %r3;
	mul.wide.s32 	%rd4, %r15, 4;
	add.s64 	%rd5, %rd3, %rd4;
	ld.global.f32 	%f1, [%rd5];
	mov.u32 	%r16, _ZZ20transpose_gpu_sharedPKfPfiiE4tile;
	mad.lo.s32 	%r17, %r5, 132, %r16;
	shl.b32 	%r18, %r2, 2;
	add.s32 	%r19, %r17, %r18;
	st.shared.f32 	[%r19], %f1;
$L__BB0_2:
	bar.sync 	0;
	add.s32 	%r7, %r4, %r2;
	add.s32 	%r8, %r1, %r5;
	setp.ge.s32 	%p4, %r7, %r11;
	setp.ge.s32 	%p5, %r8, %r10;
	or.pred  	%p6, %p4, %p5;
	@%p6 bra 	$L__BB0_4;
	mov.u32 	%r20, _ZZ20transpose_gpu_sharedPKfPfiiE4tile;
	mad.lo.s32 	%r21, %r2, 132, %r20;
	shl.b32 	%r22, %r5, 2;
	add.s32 	%r23, %r21, %r22;
	ld.shared.f32 	%f2, [%r23];
	mad.lo.s32 	%r24, %r11, %r8, %r7;
	cvta.to.global.u64 	%rd6, %rd2;
	mul.wide.s32 	%rd7, %r24, 4;
	add.s64 	%rd8, %rd6, %rd7;
	st.global.f32 	[%rd8], %f2;
$L__BB0_4:
	ret;

}
	// .globl	_Z14register_tiledPKfPfii
.visible .entry _Z14register_tiledPKfPfii(
	.param .u64 .ptr .align 1 _Z14register_tiledPKfPfii_param_0,
	.param .u64 .ptr .align 1 _Z14register_tiledPKfPfii_param_1,
	.param .u32 _Z14register_tiledPKfPfii_param_2,
	.param .u32 _Z14register_tiledPKfPfii_param_3
)
{
	.reg .pred 	%p<25>;
	.reg .b32 	%r<37>;
	.reg .b32 	%f<21>;
	.reg .b64 	%rd<21>;
	// demoted variable
	.shared .align 4 .b8 _ZZ14register_tiledPKfPfiiE4tile[4224];
	ld.param.u64 	%rd3, [_Z14register_tiledPKfPfii_param_0];
	ld.param.u64 	%rd4, [_Z14register_tiledPKfPfii_param_1];
	ld.param.u32 	%r18, [_Z14register_tiledPKfPfii_param_2];
	ld.param.u32 	%r17, [_Z14register_tiledPKfPfii_param_3];
	cvta.to.global.u64 	%rd1, %rd3;
	cvta.to.global.u64 	%rd2, %rd4;
	mov.u32 	%r19, %ctaid.x;
	shl.b32 	%r1, %r19, 5;
	mov.u32 	%r2, %tid.x;
	add.s32 	%r3, %r1, %r2;
	mov.u32 	%r20, %ctaid.y;
	shl.b32 	%r4, %r20, 5;
	mov.u32 	%r5, %tid.y;
	add.s32 	%r21, %r4, %r5;
	setp.ge.s32 	%p1, %r3, %r17;
	setp.ge.s32 	%p2, %r21, %r18;
	or.pred  	%p3, %p1, %p2;
	@%p3 bra 	$L__BB1_2;
	mad.lo.s32 	%r22, %r21, %r17, %r3;
	mul.wide.s32 	%rd5, %r22, 4;
	add.s64 	%rd6, %rd1, %rd5;
	ld.global.f32 	%f17, [%rd6];
$L__BB1_2:
	setp.ge.s32 	%p4, %r3, %r17;
	add.s32 	%r7, %r21, 8;
	setp.ge.s32 	%p5, %r7, %r18;
	or.pred  	%p6, %p4, %p5;
	@%p6 bra 	$L__BB1_4;
	mad.lo.s32 	%r23, %r7, %r17, %r3;
	mul.wide.s32 	%rd7, %r23, 4;
	add.s64 	%rd8, %rd1, %rd7;
	ld.global.f32 	%f18, [%rd8];
$L__BB1_4:
	setp.ge.s32 	%p7, %r3, %r17;
	add.s32 	%r8, %r21, 16;
	setp.ge.s32 	%p8, %r8, %r18;
	or.pred  	%p9, %p7, %p8;
	@%p9 bra 	$L__BB1_6;
	mad.lo.s32 	%r24, %r8, %r17, %r3;
	mul.wide.s32 	%rd9, %r24, 4;
	add.s64 	%rd10, %rd1, %rd9;
	ld.global.f32 	%f19, [%rd10];
$L__BB1_6:
	setp.ge.s32 	%p10, %r3, %r17;
	add.s32 	%r9, %r21, 24;
	setp.ge.s32 	%p11, %r9, %r18;
	or.pred  	%p12, %p10, %p11;
	@%p12 bra 	$L__BB1_8;
	mad.lo.s32 	%r25, %r9, %r17, %r3;
	mul.wide.s32 	%rd11, %r25, 4;
	add.s64 	%rd12, %rd1, %rd11;
	ld.global.f32 	%f20, [%rd12];
$L__BB1_8:
	shl.b32 	%r26, %r2, 2;
	mov.u32 	%r27, _ZZ14register_tiledPKfPfiiE4tile;
	add.s32 	%r28, %r27, %r26;
	mad.lo.s32 	%r29, %r5, 132, %r28;
	st.shared.f32 	[%r29], %f17;
	st.shared.f32 	[%r29+1056], %f18;
	st.shared.f32 	[%r29+2112], %f19;
	st.shared.f32 	[%r29+3168], %f20;
	bar.sync 	0;
	add.s32 	%r10, %r4, %r2;
	add.s32 	%r11, %r1, %r5;
	shl.b32 	%r30, %r2, 7;
	add.s32 	%r31, %r28, %r30;
	shl.b32 	%r32, %r5, 2;
	add.s32 	%r12, %r31, %r32;
	ld.shared.f32 	%f9, [%r12+32];
	ld.shared.f32 	%f10, [%r12+64];
	ld.shared.f32 	%f11, [%r12+96];
	setp.ge.s32 	%p13, %r10, %r18;
	setp.ge.s32 	%p14, %r11, %r17;
	or.pred  	%p15, %p13, %p14;
	@%p15 bra 	$L__BB1_10;
	ld.shared.f32 	%f16, [%r12];
	mad.lo.s32 	%r33, %r11, %r18, %r10;
	mul.wide.s32 	%rd13, %r33, 4;
	add.s64 	%rd14, %rd2, %rd13;
	st.global.f32 	[%rd14], %f16;
$L__BB1_10:
	setp.ge.s32 	%p16, %r10, %r18;
	add.s32 	%r13, %r11, 8;
	setp.ge.s32 	%p17, %r13, %r17;
	or.pred  	%p18, %p16, %p17;
	@%p18 bra 	$L__BB1_12;
	mad.lo.s32 	%r34, %r13, %r18, %r10;
	mul.wide.s32 	%rd15, %r34, 4;
	add.s64 	%rd16, %rd2, %rd15;
	st.global.f32 	[%rd16], %f9;
$L__BB1_12:
	setp.ge.s32 	%p19, %r10, %r18;
	add.s32 	%r14, %r11, 16;
	setp.ge.s32 	%p20, %r14, %r17;
	or.pred  	%p21, %p19, %p20;
	@%p21 bra 	$L__BB1_14;
	mad.lo.s32 	%r35, %r14, %r18, %r10;
	mul.wide.s32 	%rd17, %r35, 4;
	add.s64 	%rd18, %rd2, %rd17;
	st.global.f32 	[%rd18], %f10;
$L__BB1_14:
	setp.ge.s32 	%p22, %r10, %r18;
	add.s32 	%r15, %r11, 24;
	setp.ge.s32 	%p23, %r15, %r17;
	or.pred  	%p24, %p22, %p23;
	@%p24 bra 	$L__BB1_16;
	mad.lo.s32 	%r36, %r15, %r18, %r10;
	mul.wide.s32 	%rd19, %r36, 4;
	add.s64 	%rd20, %rd2, %rd19;
	st.global.f32 	[%rd20], %f11;
$L__BB1_16:
	ret;

}


// ===== COMPILED SASS (sm_100) =====

	.target	sm_100

	.elftype	@"ET_EXEC"


//--------------------- .note.nv.tkinfo           --------------------------
	.section	.note.nv.tkinfo,"",@"SHT_NOTE"
	.sectionflags	@"SHF_NOTE_NV_TKINFO"
	.tkinfo
        /*0018*/ 	.word	0x00000002
        /*0030*/ 	.string	""
        /*0030*/ 	.string	"ptxas"
        /*0030*/ 	.string	"Cuda compilation tools, release 13.0, V13.0.88"
        /*0030*/ 	.string	"Build cuda_13.0.r13.0/compiler.36424714_0"
        /*0030*/ 	.string	"-arch sm_100 -m 64 "



//--------------------- .note.nv.cuinfo           --------------------------
	.section	.note.nv.cuinfo,"",@"SHT_NOTE"
	.sectionflags	@"SHF_NOTE_NV_CUINFO"
        /*0018*/ 	.short	0x0002
        /*001a*/ 	.short	0x0064
        /*001c*/ 	.short	0x0082
	.zero		2


//--------------------- .nv.info                  --------------------------
	.section	.nv.info,"",@"SHT_CUDA_INFO"
	.align	4


	//----- nvinfo : EIATTR_REGCOUNT
	.align		4
        /*0000*/ 	.byte	0x04, 0x2f
        /*0002*/ 	.short	(.L_1 - .L_0)
	.align		4
.L_0:
        /*0004*/ 	.word	index@(_Z20transpose_gpu_sharedPKfPfii)
        /*0008*/ 	.word	0x0000000c


	//----- nvinfo : EIATTR_FRAME_SIZE
	.align		4
.L_1:
        /*000c*/ 	.byte	0x04, 0x11
        /*000e*/ 	.short	(.L_3 - .L_2)
	.align		4
.L_2:
        /*0010*/ 	.word	index@(_Z20transpose_gpu_sharedPKfPfii)
        /*0014*/ 	.word	0x00000000


	//----- nvinfo : EIATTR_REGCOUNT
	.align		4
.L_3:
        /*0018*/ 	.byte	0x04, 0x2f
        /*001a*/ 	.short	(.L_5 - .L_4)
	.align		4
.L_4:
        /*001c*/ 	.word	index@(_Z14register_tiledPKfPfii)
        /*0020*/ 	.word	0x0000001b


	//----- nvinfo : EIATTR_FRAME_SIZE
	.align		4
.L_5:
        /*0024*/ 	.byte	0x04, 0x11
        /*0026*/ 	.short	(.L_7 - .L_6)
	.align		4
.L_6:
        /*0028*/ 	.word	index@(_Z14register_tiledPKfPfii)
        /*002c*/ 	.word	0x00000000


	//----- nvinfo : EIATTR_MIN_STACK_SIZE
	.align		4
.L_7:
        /*0030*/ 	.byte	0x04, 0x12
        /*0032*/ 	.short	(.L_9 - .L_8)
	.align		4
.L_8:
        /*0034*/ 	.word	index@(_Z14register_tiledPKfPfii)
        /*0038*/ 	.word	0x00000000


	//----- nvinfo : EIATTR_MIN_STACK_SIZE
	.align		4
.L_9:
        /*003c*/ 	.byte	0x04, 0x12
        /*003e*/ 	.short	(.L_11 - .L_10)
	.align		4
.L_10:
        /*0040*/ 	.word	index@(_Z20transpose_gpu_sharedPKfPfii)
        /*0044*/ 	.word	0x00000000
.L_11:


//--------------------- .nv.compat                --------------------------
	.section	.nv.compat,"",@"SHT_CUDA_COMPAT_INFO"
	.align	4
        /*0000*/ 	.byte	0x02, 0x09, 0x00, 0x00, 0x02, 0x02, 0x01, 0x00, 0x02, 0x05, 0x05, 0x00, 0x03, 0x07, 0x01, 0x01
        /*0010*/ 	.byte	0x02, 0x03, 0x00, 0x00, 0x02, 0x06, 0x01, 0x00, 0x04, 0x0b, 0x08, 0x00, 0x09, 0x00, 0x00, 0x00
        /*0020*/ 	.byte	0x00, 0x00, 0x00, 0x00


//--------------------- .nv.info._Z14register_tiledPKfPfii --------------------------
	.section	.nv.info._Z14register_tiledPKfPfii,"",@"SHT_CUDA_INFO"
	.sectionflags	@""
	.align	4


	//----- nvinfo : EIATTR_CUDA_API_VERSION
	.align		4
        /*0000*/ 	.byte	0x04, 0x37
        /*0002*/ 	.short	(.L_13 - .L_12)
.L_12:
        /*0004*/ 	.word	0x00000082


	//----- nvinfo : EIATTR_KPARAM_INFO
	.align		4
.L_13:
        /*0008*/ 	.byte	0x04, 0x17
        /*000a*/ 	.short	(.L_15 - .L_14)
.L_14:
        /*000c*/ 	.word	0x00000000
        /*0010*/ 	.short	0x0003
        /*0012*/ 	.short	0x0014
        /*0014*/ 	.byte	0x00, 0xf0, 0x11, 0x00


	//----- nvinfo : EIATTR_KPARAM_INFO
	.align		4
.L_15:
        /*0018*/ 	.byte	0x04, 0x17
        /*001a*/ 	.short	(.L_17 - .L_16)
.L_16:
        /*001c*/ 	.word	0x00000000
        /*0020*/ 	.short	0x0002
        /*0022*/ 	.short	0x0010
        /*0024*/ 	.byte	0x00, 0xf0, 0x11, 0x00


	//----- nvinfo : EIATTR_KPARAM_INFO
	.align		4
.L_17:
        /*0028*/ 	.byte	0x04, 0x17
        /*002a*/ 	.short	(.L_19 - .L_18)
.L_18:
        /*002c*/ 	.word	0x00000000
        /*0030*/ 	.short	0x0001
        /*0032*/ 	.short	0x0008
        /*0034*/ 	.byte	0x00, 0xf5, 0x21, 0x00


	//----- nvinfo : EIATTR_KPARAM_INFO
	.align		4
.L_19:
        /*0038*/ 	.byte	0x04, 0x17
        /*003a*/ 	.short	(.L_21 - .L_20)
.L_20:
        /*003c*/ 	.word	0x00000000
        /*0040*/ 	.short	0x0000
        /*0042*/ 	.short	0x0000
        /*0044*/ 	.byte	0x00, 0xf5, 0x21, 0x00


	//----- nvinfo : EIATTR_SPARSE_MMA_MASK
	.align		4
.L_21:
        /*0048*/ 	.byte	0x03, 0x50
        /*004a*/ 	.short	0x0000


	//----- nvinfo : EIATTR_MAXREG_COUNT
	.align		4
        /*004c*/ 	.byte	0x03, 0x1b
        /*004e*/ 	.short	0x00ff


	//----- nvinfo : EIATTR_NUM_BARRIERS
	.align		4
        /*0050*/ 	.byte	0x02, 0x4c
        /*0052*/ 	.byte	0x01
	.zero		1


	//----- nvinfo : EIATTR_MERCURY_ISA_VERSION
	.align		4
        /*0054*/ 	.byte	0x03, 0x5f
        /*0056*/ 	.short	0x0101


	//----- nvinfo : EIATTR_VRC_CTA_INIT_COUNT
	.align		4
        /*0058*/ 	.byte	0x02, 0x4a
	.zero		1
	.zero		1


	//----- nvinfo : EIATTR_EXIT_INSTR_OFFSETS
	.align		4
        /*005c*/ 	.byte	0x04, 0x1c
        /*005e*/ 	.short	(.L_23 - .L_22)


	//   ....[0]....
.L_22:
        /*0060*/ 	.word	0x000004c0


	//   ....[1]....
        /*0064*/ 	.word	0x00000520


	//----- nvinfo : EIATTR_CBANK_PARAM_SIZE
	.align		4
.L_23:
        /*0068*/ 	.byte	0x03, 0x19
        /*006a*/ 	.short	0x0018


	//----- nvinfo : EIATTR_PARAM_CBANK
	.align		4
        /*006c*/ 	.byte	0x04, 0x0a
        /*006e*/ 	.short	(.L_25 - .L_24)
	.align		4
.L_24:
        /*0070*/ 	.word	index@(.nv.constant0._Z14register_tiledPKfPfii)
        /*0074*/ 	.short	0x0380
        /*0076*/ 	.short	0x0018


	//----- nvinfo : EIATTR_SW_WAR
	.align		4
.L_25:
        /*0078*/ 	.byte	0x04, 0x36
        /*007a*/ 	.short	(.L_27 - .L_26)
.L_26:
        /*007c*/ 	.word	0x00000008
.L_27:


//--------------------- .nv.info._Z20transpose_gpu_sharedPKfPfii --------------------------
	.section	.nv.info._Z20transpose_gpu_sharedPKfPfii,"",@"SHT_CUDA_INFO"
	.sectionflags	@""
	.align	4


	//----- nvinfo : EIATTR_CUDA_API_VERSION
	.align		4
        /*0000*/ 	.byte	0x04, 0x37
        /*0002*/ 	.short	(.L_29 - .L_28)
.L_28:
        /*0004*/ 	.word	0x00000082


	//----- nvinfo : EIATTR_KPARAM_INFO
	.align		4
.L_29:
        /*0008*/ 	.byte	0x04, 0x17
        /*000a*/ 	.short	(.L_31 - .L_30)
.L_30:
        /*000c*/ 	.word	0x00000000
        /*0010*/ 	.short	0x0003
        /*0012*/ 	.short	0x0014
        /*0014*/ 	.byte	0x00, 0xf0, 0x11, 0x00


	//----- nvinfo : EIATTR_KPARAM_INFO
	.align		4
.L_31:
        /*0018*/ 	.byte	0x04, 0x17
        /*001a*/ 	.short	(.L_33 - .L_32)
.L_32:
        /*001c*/ 	.word	0x00000000
        /*0020*/ 	.short	0x0002
        /*0022*/ 	.short	0x0010
        /*0024*/ 	.byte	0x00, 0xf0, 0x11, 0x00


	//----- nvinfo : EIATTR_KPARAM_INFO
	.align		4
.L_33:
        /*0028*/ 	.byte	0x04, 0x17
        /*002a*/ 	.short	(.L_35 - .L_34)
.L_34:
        /*002c*/ 	.word	0x00000000
        /*0030*/ 	.short	0x0001
        /*0032*/ 	.short	0x0008
        /*0034*/ 	.byte	0x00, 0xf5, 0x21, 0x00


	//----- nvinfo : EIATTR_KPARAM_INFO
	.align		4
.L_35:
        /*0038*/ 	.byte	0x04, 0x17
        /*003a*/ 	.short	(.L_37 - .L_36)
.L_36:
        /*003c*/ 	.word	0x00000000
        /*0040*/ 	.short	0x0000
        /*0042*/ 	.short	0x0000
        /*0044*/ 	.byte	0x00, 0xf5, 0x21, 0x00


	//----- nvinfo : EIATTR_SPARSE_MMA_MASK
	.align		4
.L_37:
        /*0048*/ 	.byte	0x03, 0x50
        /*004a*/ 	.short	0x0000


	//----- nvinfo : EIATTR_MAXREG_COUNT
	.align		4
        /*004c*/ 	.byte	0x03, 0x1b
        /*004e*/ 	.short	0x00ff


	//----- nvinfo : EIATTR_NUM_BARRIERS
	.align		4
        /*0050*/ 	.byte	0x02, 0x4c
        /*0052*/ 	.byte	0x01
	.zero		1


	//----- nvinfo : EIATTR_MERCURY_ISA_VERSION
	.align		4
        /*0054*/ 	.byte	0x03, 0x5f
        /*0056*/ 	.short	0x0101


	//----- nvinfo : EIATTR_VRC_CTA_INIT_COUNT
	.align		4
        /*0058*/ 	.byte	0x02, 0x4a
	.zero		1
	.zero		1


	//----- nvinfo : EIATTR_EXIT_INSTR_OFFSETS
	.align		4
        /*005c*/ 	.byte	0x04, 0x1c
        /*005e*/ 	.short	(.L_39 - .L_38)


	//   ....[0]....
.L_38:
        /*0060*/ 	.word	0x000001a0


	//   ....[1]....
        /*0064*/ 	.word	0x00000250


	//----- nvinfo : EIATTR_CBANK_PARAM_SIZE
	.align		4
.L_39:
        /*0068*/ 	.byte	0x03, 0x19
        /*006a*/ 	.short	0x0018


	//----- nvinfo : EIATTR_PARAM_CBANK
	.align		4
        /*006c*/ 	.byte	0x04, 0x0a
        /*006e*/ 	.short	(.L_41 - .L_40)
	.align		4
.L_40:
        /*0070*/ 	.word	index@(.nv.constant0._Z20transpose_gpu_sharedPKfPfii)
        /*0074*/ 	.short	0x0380
        /*0076*/ 	.short	0x0018


	//----- nvinfo : EIATTR_SW_WAR
	.align		4
.L_41:
        /*0078*/ 	.byte	0x04, 0x36
        /*007a*/ 	.short	(.L_43 - .L_42)
.L_42:
        /*007c*/ 	.word	0x00000008
.L_43:


//--------------------- .nv.callgraph             --------------------------
	.section	.nv.callgraph,"",@"SHT_CUDA_CALLGRAPH"
	.align	4
	.sectionentsize	8
	.align		4
        /*0000*/ 	.word	0x00000000
	.align		4
        /*0004*/ 	.word	0xffffffff
	.align		4
        /*0008*/ 	.word	0x00000000
	.align		4
        /*000c*/ 	.word	0xfffffffe
	.align		4
        /*0010*/ 	.word	0x00000000
	.align		4
        /*0014*/ 	.word	0xfffffffd
	.align		4
        /*0018*/ 	.word	0x00000000
	.align		4
        /*001c*/ 	.word	0xfffffffc


//--------------------- .text._Z14register_tiledPKfPfii --------------------------
	.section	.text._Z14register_tiledPKfPfii,"ax",@progbits
	.align	128
        .global         _Z14register_tiledPKfPfii
        .type           _Z14register_tiledPKfPfii,@function
        .size           _Z14register_tiledPKfPfii,(.L_x_2 - _Z14register_tiledPKfPfii)
        .other          _Z14register_tiledPKfPfii,@"STO_CUDA_ENTRY STV_DEFAULT"
_Z14register_tiledPKfPfii:
.text._Z14register_tiledPKfPfii:
[----:B------:R-:W-:Y:S01]  /*0000*/  LDC R1, c[0x0][0x37c] ;  /* 0x0000df00ff017b82 */ /* 0x000fe20000000800 */
[----:B------:R-:W0:Y:S01]  /*0010*/  S2R R15, SR_CTAID.Y ;  /* 0x00000000000f7919 */ /* 0x000e220000002600 */
[----:B------:R-:W1:Y:S01]  /*0020*/  LDCU.64 UR8, c[0x0][0x390] ;  /* 0x00007200ff0877ac */ /* 0x000e620008000a00 */
[----:B------:R-:W0:Y:S01]  /*0030*/  S2R R11, SR_TID.Y ;  /* 0x00000000000b7919 */ /* 0x000e220000002200 */
[----:B------:R-:W2:Y:S01]  /*0040*/  LDCU.64 UR6, c[0x0][0x358] ;  /* 0x00006b00ff0677ac */ /* 0x000ea20008000a00 */
[----:B------:R-:W3:Y:S01]  /*0050*/  S2R R16, SR_CTAID.X ;  /* 0x0000000000107919 */ /* 0x000ee20000002500 */
[----:B------:R-:W3:Y:S01]  /*0060*/  S2R R0, SR_TID.X ;  /* 0x0000000000007919 */ /* 0x000ee20000002100 */
[----:B0-----:R-:W-:-:S04]  /*0070*/  IMAD R18, R15, 0x20, R11 ;  /* 0x000000200f127824 */ /* 0x001fc800078e020b */
[C---:B------:R-:W-:Y:S01]  /*0080*/  VIADD R22, R18.reuse, 0x10 ;  /* 0x0000001012167836 */ /* 0x040fe20000000000 */
[C---:B-1----:R-:W-:Y:S02]  /*0090*/  ISETP.GE.AND P0, PT, R18.reuse, UR8, PT ;  /* 0x0000000812007c0c */ /* 0x042fe4000bf06270 */
[----:B------:R-:W-:Y:S01]  /*00a0*/  IADD3 R20, PT, PT, R18, 0x8, RZ ;  /* 0x0000000812147810 */ /* 0x000fe20007ffe0ff */
[----:B---3--:R-:W-:Y:S01]  /*00b0*/  IMAD R17, R16, 0x20, R0 ;  /* 0x0000002010117824 */ /* 0x008fe200078e0200 */
[----:B------:R-:W-:Y:S02]  /*00c0*/  IADD3 R24, PT, PT, R18, 0x18, RZ ;  /* 0x0000001812187810 */ /* 0x000fe40007ffe0ff */
[----:B------:R-:W-:Y:S02]  /*00d0*/  ISETP.GE.AND P3, PT, R20, UR8, PT ;  /* 0x0000000814007c0c */ /* 0x000fe4000bf66270 */
[----:B------:R-:W-:Y:S02]  /*00e0*/  ISETP.GE.OR P0, PT, R17, UR9, P0 ;  /* 0x0000000911007c0c */ /* 0x000fe40008706670 */
[----:B------:R-:W-:-:S02]  /*00f0*/  ISETP.GE.AND P1, PT, R22, UR8, PT ;  /* 0x0000000816007c0c */ /* 0x000fc4000bf26270 */
[----:B------:R-:W-:Y:S02]  /*0100*/  ISETP.GE.AND P2, PT, R24, UR8, PT ;  /* 0x0000000818007c0c */ /* 0x000fe4000bf46270 */
[C---:B------:R-:W-:Y:S02]  /*0110*/  ISETP.GE.OR P3, PT, R17.reuse, UR9, P3 ;  /* 0x0000000911007c0c */ /* 0x040fe40009f66670 */
[C---:B------:R-:W-:Y:S02]  /*0120*/  ISETP.GE.OR P1, PT, R17.reuse, UR9, P1 ;  /* 0x0000000911007c0c */ /* 0x040fe40008f26670 */
[----:B------:R-:W-:-:S03]  /*0130*/  ISETP.GE.OR P2, PT, R17, UR9, P2 ;  /* 0x0000000911007c0c */ /* 0x000fc60009746670 */
[----:B------:R-:W0:Y:S01]  /*0140*/  @!P0 LDC.64 R8, c[0x0][0x380] ;  /* 0x0000e000ff088b82 */ /* 0x000e220000000a00 */
[----:B------:R-:W-:-:S05]  /*0150*/  @!P0 IMAD R19, R18, UR9, R17 ;  /* 0x0000000912138c24 */ /* 0x000fca000f8e0211 */
[----:B------:R-:W-:Y:S02]  /*0160*/  @!P3 IMAD R21, R20, UR9, R17 ;  /* 0x000000091415bc24 */ /* 0x000fe4000f8e0211 */
[----:B------:R-:W1:Y:S08]  /*0170*/  @!P3 LDC.64 R6, c[0x0][0x380] ;  /* 0x0000e000ff06bb82 */ /* 0x000e700000000a00 */
[----:B------:R-:W3:Y:S08]  /*0180*/  @!P1 LDC.64 R4, c[0x0][0x380] ;  /* 0x0000e000ff049b82 */ /* 0x000ef00000000a00 */
[----:B------:R-:W4:Y:S01]  /*0190*/  @!P2 LDC.64 R2, c[0x0][0x380] ;  /* 0x0000e000ff02ab82 */ /* 0x000f220000000a00 */
[----:B0-----:R-:W-:-:S04]  /*01a0*/  @!P0 IMAD.WIDE R8, R19, 0x4, R8 ;  /* 0x0000000413088825 */ /* 0x001fc800078e0208 */
[--C-:B------:R-:W-:Y:S01]  /*01b0*/  @!P1 IMAD R19, R22, UR9, R17.reuse ;  /* 0x0000000916139c24 */ /* 0x100fe2000f8e0211 */
[----:B--2---:R0:W2:Y:S01]  /*01c0*/  @!P0 LDG.E R13, desc[UR6][R8.64] ;  /* 0x00000006080d8981 */ /* 0x0040a2000c1e1900 */
[----:B------:R-:W-:Y:S02]  /*01d0*/  @!P2 IMAD R17, R24, UR9, R17 ;  /* 0x000000091811ac24 */ /* 0x000fe4000f8e0211 */
[----:B-1----:R-:W-:-:S05]  /*01e0*/  @!P3 IMAD.WIDE R6, R21, 0x4, R6 ;  /* 0x000000041506b825 */ /* 0x002fca00078e0206 */
[----:B------:R1:W5:Y:S01]  /*01f0*/  @!P3 LDG.E R12, desc[UR6][R6.64] ;  /* 0x00000006060cb981 */ /* 0x000362000c1e1900 */
[----:B---3--:R-:W-:-:S05]  /*0200*/  @!P1 IMAD.WIDE R4, R19, 0x4, R4 ;  /* 0x0000000413049825 */ /* 0x008fca00078e0204 */
[----:B------:R3:W5:Y:S01]  /*0210*/  @!P1 LDG.E R10, desc[UR6][R4.64] ;  /* 0x00000006040a9981 */ /* 0x000762000c1e1900 */
[----:B----4-:R-:W-:-:S05]  /*0220*/  @!P2 IMAD.WIDE R2, R17, 0x4, R2 ;  /* 0x000000041102a825 */ /* 0x010fca00078e0202 */
[----:B------:R4:W5:Y:S01]  /*0230*/  @!P2 LDG.E R14, desc[UR6][R2.64] ;  /* 0x00000006020ea981 */ /* 0x000962000c1e1900 */
[----:B------:R-:W0:Y:S01]  /*0240*/  S2UR UR5, SR_CgaCtaId ;  /* 0x00000000000579c3 */ /* 0x000e220000008800 */
[----:B------:R-:W-:Y:S01]  /*0250*/  UMOV UR4, 0x400 ;  /* 0x0000040000047882 */ /* 0x000fe20000000000 */
[----:B------:R-:W-:Y:S01]  /*0260*/  IMAD R18, R16, 0x20, R11 ;  /* 0x0000002010127824 */ /* 0x000fe200078e020b */
[----:B0-----:R-:W-:-:S06]  /*0270*/  ULEA UR4, UR5, UR4, 0x18 ;  /* 0x0000000405047291 */ /* 0x001fcc000f8ec0ff */
[----:B------:R-:W-:-:S05]  /*0280*/  LEA R16, R0, UR4, 0x2 ;  /* 0x0000000400107c11 */ /* 0x000fca000f8e10ff */
[--C-:B------:R-:W-:Y:S01]  /*0290*/  IMAD R9, R11, 0x84, R16.reuse ;  /* 0x000000840b097824 */ /* 0x100fe200078e0210 */
[----:B------:R-:W-:Y:S02]  /*02a0*/  LEA R15, R15, R0, 0x5 ;  /* 0x000000000f0f7211 */ /* 0x000fe400078e28ff */
[----:B------:R-:W-:Y:S01]  /*02b0*/  ISETP.GE.AND P0, PT, R18, UR9, PT ;  /* 0x0000000912007c0c */ /* 0x000fe2000bf06270 */
[----:B------:R-:W-:-:S03]  /*02c0*/  IMAD R0, R0, 0x80, R16 ;  /* 0x0000008000007824 */ /* 0x000fc600078e0210 */
[----:B------:R-:W-:Y:S01]  /*02d0*/  ISETP.GE.OR P0, PT, R15, UR8, P0 ;  /* 0x000000080f007c0c */ /* 0x000fe20008706670 */
[C---:B------:R-:W-:Y:S01]  /*02e0*/  VIADD R8, R18.reuse, 0x8 ;  /* 0x0000000812087836 */ /* 0x040fe20000000000 */
[----:B------:R-:W-:Y:S02]  /*02f0*/  IADD3 R16, PT, PT, R18, 0x10, RZ ;  /* 0x0000001012107810 */ /* 0x000fe40007ffe0ff */
[----:B------:R-:W-:Y:S02]  /*0300*/  LEA R0, R11, R0, 0x2 ;  /* 0x000000000b007211 */ /* 0x000fe400078e10ff */
[----:B------:R-:W-:Y:S02]  /*0310*/  ISETP.GE.AND P1, PT, R8, UR9, PT ;  /* 0x0000000908007c0c */ /* 0x000fe4000bf26270 */
[----:B------:R-:W-:Y:S02]  /*0320*/  ISETP.GE.AND P2, PT, R16, UR9, PT ;  /* 0x0000000910007c0c */ /* 0x000fe4000bf46270 */
[----:B------:R-:W-:-:S02]  /*0330*/  ISETP.GE.OR P1, PT, R15, UR8, P1 ;  /* 0x000000080f007c0c */ /* 0x000fc40008f26670 */
[----:B------:R-:W-:Y:S01]  /*0340*/  ISETP.GE.OR P2, PT, R15, UR8, P2 ;  /* 0x000000080f007c0c */ /* 0x000fe20009746670 */
[----:B-1----:R-:W0:Y:S10]  /*0350*/  @!P0 LDC.64 R6, c[0x0][0x388] ;  /* 0x0000e200ff068b82 */ /* 0x002e340000000a00 */
[----:B---3--:R-:W1:Y:S08]  /*0360*/  @!P1 LDC.64 R4, c[0x0][0x388] ;  /* 0x0000e200ff049b82 */ /* 0x008e700000000a00 */
[----:B----4-:R-:W3:Y:S01]  /*0370*/  @!P2 LDC.64 R2, c[0x0][0x388] ;  /* 0x0000e200ff02ab82 */ /* 0x010ee20000000a00 */
[----:B------:R-:W-:-:S02]  /*0380*/  @!P1 IMAD R19, R8, UR8, R15 ;  /* 0x0000000808139c24 */ /* 0x000fc4000f8e020f */
[----:B------:R-:W-:Y:S02]  /*0390*/  @!P2 IMAD R21, R16, UR8, R15 ;  /* 0x000000081015ac24 */ /* 0x000fe4000f8e020f */
[----:B-1----:R-:W-:-:S04]  /*03a0*/  @!P1 IMAD.WIDE R4, R19, 0x4, R4 ;  /* 0x0000000413049825 */ /* 0x002fc800078e0204 */
[----:B---3--:R-:W-:Y:S01]  /*03b0*/  @!P2 IMAD.WIDE R2, R21, 0x4, R2 ;  /* 0x000000041502a825 */ /* 0x008fe200078e0202 */
[----:B--2---:R-:W-:Y:S04]  /*03c0*/  STS [R9], R13 ;  /* 0x0000000d09007388 */ /* 0x004fe80000000800 */
[----:B-----5:R-:W-:Y:S04]  /*03d0*/  STS [R9+0x420], R12 ;  /* 0x0004200c09007388 */ /* 0x020fe80000000800 */
[----:B------:R1:W-:Y:S04]  /*03e0*/  STS [R9+0x840], R10 ;  /* 0x0008400a09007388 */ /* 0x0003e80000000800 */
[----:B------:R2:W-:Y:S01]  /*03f0*/  STS [R9+0xc60], R14 ;  /* 0x000c600e09007388 */ /* 0x0005e20000000800 */
[----:B------:R-:W-:Y:S01]  /*0400*/  BAR.SYNC.DEFER_BLOCKING 0x0 ;  /* 0x0000000000007b1d */ /* 0x000fe20000010000 */
[----:B-1----:R-:W-:-:S05]  /*0410*/  IADD3 R10, PT, PT, R18, 0x18, RZ ;  /* 0x00000018120a7810 */ /* 0x002fca0007ffe0ff */
[----:B------:R-:W1:Y:S04]  /*0420*/  @!P0 LDS R17, [R0] ;  /* 0x0000000000118984 */ /* 0x000e680000000800 */
[----:B------:R-:W3:Y:S04]  /*0430*/  LDS R11, [R0+0x20] ;  /* 0x00002000000b7984 */ /* 0x000ee80000000800 */
[----:B------:R-:W4:Y:S01]  /*0440*/  LDS R13, [R0+0x40] ;  /* 0x00004000000d7984 */ /* 0x000f220000000800 */
[----:B------:R-:W-:Y:S01]  /*0450*/  ISETP.GE.AND P3, PT, R10, UR9, PT ;  /* 0x000000090a007c0c */ /* 0x000fe2000bf66270 */
[----:B--2---:R-:W-:-:S03]  /*0460*/  @!P0 IMAD R9, R18, UR8, R15 ;  /* 0x0000000812098c24 */ /* 0x004fc6000f8e020f */
[----:B------:R-:W-:Y:S01]  /*0470*/  ISETP.GE.OR P3, PT, R15, UR8, P3 ;  /* 0x000000080f007c0c */ /* 0x000fe20009f66670 */
[----:B0-----:R-:W-:-:S05]  /*0480*/  @!P0 IMAD.WIDE R6, R9, 0x4, R6 ;  /* 0x0000000409068825 */ /* 0x001fca00078e0206 */
[----:B-1----:R0:W-:Y:S04]  /*0490*/  @!P0 STG.E desc[UR6][R6.64], R17 ;  /* 0x0000001106008986 */ /* 0x0021e8000c101906 */
[----:B---3--:R0:W-:Y:S04]  /*04a0*/  @!P1 STG.E desc[UR6][R4.64], R11 ;  /* 0x0000000b04009986 */ /* 0x0081e8000c101906 */
[----:B----4-:R0:W-:Y:S01]  /*04b0*/  @!P2 STG.E desc[UR6][R2.64], R13 ;  /* 0x0000000d0200a986 */ /* 0x0101e2000c101906 */
[----:B------:R-:W-:Y:S05]  /*04c0*/  @P3 EXIT ;  /* 0x000000000000394d */ /* 0x000fea0003800000 */
[----:B0-----:R-:W0:Y:S01]  /*04d0*/  LDS R5, [R0+0x60] ;  /* 0x0000600000057984 */ /* 0x001e220000000800 */
[----:B------:R-:W1:Y:S01]  /*04e0*/  LDC.64 R2, c[0x0][0x388] ;  /* 0x0000e200ff027b82 */ /* 0x000e620000000a00 */
[----:B------:R-:W-:-:S04]  /*04f0*/  IMAD R15, R10, UR8, R15 ;  /* 0x000000080a0f7c24 */ /* 0x000fc8000f8e020f */
[----:B-1----:R-:W-:-:S05]  /*0500*/  IMAD.WIDE R2, R15, 0x4, R2 ;  /* 0x000000040f027825 */ /* 0x002fca00078e0202 */
[----:B0-----:R-:W-:Y:S01]  /*0510*/  STG.E desc[UR6][R2.64], R5 ;  /* 0x0000000502007986 */ /* 0x001fe2000c101906 */
[----:B------:R-:W-:Y:S05]  /*0520*/  EXIT ;  /* 0x000000000000794d */ /* 0x000fea0003800000 */
.L_x_0:
[----:B------:R-:W-:-:S00]  /*0530*/  BRA `(.L_x_0) ;  /* 0xfffffffc00fc7947 */ /* 0x000fc0000383ffff */
[----:B------:R-:W-:-:S00]  /*0540*/  NOP ;  /* 0x0000000000007918 */ /* 0x000fc00000000000 */
        /* <DEDUP_REMOVED lines=11> */
.L_x_2:


//--------------------- .text._Z20transpose_gpu_sharedPKfPfii --------------------------
	.section	.text._Z20transpose_gpu_sharedPKfPfii,"ax",@progbits
	.align	128
        .global         _Z20transpose_gpu_sharedPKfPfii
        .type           _Z20transpose_gpu_sharedPKfPfii,@function
        .size           _Z20transpose_gpu_sharedPKfPfii,(.L_x_3 - _Z20transpose_gpu_sharedPKfPfii)
        .other          _Z20transpose_gpu_sharedPKfPfii,@"STO_CUDA_ENTRY STV_DEFAULT"
_Z20transpose_gpu_sharedPKfPfii:
.text._Z20transpose_gpu_sharedPKfPfii:
[----:B------:R-:W-:Y:S01]  /*0000*/  LDC R1, c[0x0][0x37c] ;  /* 0x0000df00ff017b82 */ /* 0x000fe20000000800 */
[----:B------:R-:W0:Y:S01]  /*0010*/  S2R R8, SR_TID.Y ;  /* 0x0000000000087919 */ /* 0x000e220000002200 */
[----:B------:R-:W1:Y:S01]  /*0020*/  LDCU.64 UR6, c[0x0][0x390] ;  /* 0x00007200ff0677ac */ /* 0x000e620008000a00 */
[----:B------:R-:W0:Y:S01]  /*0030*/  S2R R9, SR_CTAID.Y ;  /* 0x0000000000097919 */ /* 0x000e220000002600 */
[----:B------:R-:W2:Y:S01]  /*0040*/  LDCU.64 UR4, c[0x0][0x358] ;  /* 0x00006b00ff0477ac */ /* 0x000ea20008000a00 */
[----:B------:R-:W3:Y:S01]  /*0050*/  S2R R7, SR_CTAID.X ;  /* 0x0000000000077919 */ /* 0x000ee20000002500 */
[----:B------:R-:W3:Y:S01]  /*0060*/  S2R R6, SR_TID.X ;  /* 0x0000000000067919 */ /* 0x000ee20000002100 */
[----:B0-----:R-:W-:-:S05]  /*0070*/  IMAD R5, R9, 0x20, R8 ;  /* 0x0000002009057824 */ /* 0x001fca00078e0208 */
[----:B-1----:R-:W-:Y:S01]  /*0080*/  ISETP.GE.AND P0, PT, R5, UR6, PT ;  /* 0x0000000605007c0c */ /* 0x002fe2000bf06270 */
[----:B---3--:R-:W-:-:S05]  /*0090*/  IMAD R0, R7, 0x20, R6 ;  /* 0x0000002007007824 */ /* 0x008fca00078e0206 */
[----:B------:R-:W-:-:S13]  /*00a0*/  ISETP.GE.OR P0, PT, R0, UR7, P0 ;  /* 0x0000000700007c0c */ /* 0x000fda0008706670 */
[----:B------:R-:W0:Y:S01]  /*00b0*/  @!P0 LDC.64 R2, c[0x0][0x380] ;  /* 0x0000e000ff028b82 */ /* 0x000e220000000a00 */
[----:B------:R-:W-:-:S04]  /*00c0*/  @!P0 IMAD R5, R5, UR7, R0 ;  /* 0x0000000705058c24 */ /* 0x000fc8000f8e0200 */
[----:B0-----:R-:W-:-:S06]  /*00d0*/  @!P0 IMAD.WIDE R2, R5, 0x4, R2 ;  /* 0x0000000405028825 */ /* 0x001fcc00078e0202 */
[----:B--2---:R-:W2:Y:S01]  /*00e0*/  @!P0 LDG.E R2, desc[UR4][R2.64] ;  /* 0x0000000402028981 */ /* 0x004ea2000c1e1900 */
[----:B------:R-:W-:Y:S01]  /*00f0*/  @!P0 MOV R0, 0x400 ;  /* 0x0000040000008802 */ /* 0x000fe20000000f00 */
[----:B------:R-:W-:Y:S01]  /*0100*/  IMAD R4, R9, 0x20, R6 ;  /* 0x0000002009047824 */ /* 0x000fe200078e0206 */
[----:B------:R-:W-:Y:S01]  /*0110*/  LEA R7, R7, R8, 0x5 ;  /* 0x0000000807077211 */ /* 0x000fe200078e28ff */
[----:B------:R-:W0:Y:S03]  /*0120*/  @!P0 S2R R5, SR_CgaCtaId ;  /* 0x0000000000058919 */ /* 0x000e260000008800 */
[----:B------:R-:W-:-:S04]  /*0130*/  ISETP.GE.AND P1, PT, R7, UR7, PT ;  /* 0x0000000707007c0c */ /* 0x000fc8000bf26270 */
[----:B------:R-:W-:Y:S02]  /*0140*/  ISETP.GE.OR P1, PT, R4, UR6, P1 ;  /* 0x0000000604007c0c */ /* 0x000fe40008f26670 */
[----:B0-----:R-:W-:-:S05]  /*0150*/  @!P0 LEA R0, R5, R0, 0x18 ;  /* 0x0000000005008211 */ /* 0x001fca00078ec0ff */
[----:B------:R-:W-:-:S05]  /*0160*/  @!P0 IMAD R0, R8, 0x84, R0 ;  /* 0x0000008408008824 */ /* 0x000fca00078e0200 */
[----:B------:R-:W-:-:S05]  /*0170*/  @!P0 LEA R5, R6, R0, 0x2 ;  /* 0x0000000006058211 */ /* 0x000fca00078e10ff */
[----:B--2---:R0:W-:Y:S01]  /*0180*/  @!P0 STS [R5], R2 ;  /* 0x0000000205008388 */ /* 0x0041e20000000800 */
[----:B------:R-:W-:Y:S06]  /*0190*/  BAR.SYNC.DEFER_BLOCKING 0x0 ;  /* 0x0000000000007b1d */ /* 0x000fec0000010000 */
[----:B------:R-:W-:Y:S05]  /*01a0*/  @P1 EXIT ;  /* 0x000000000000194d */ /* 0x000fea0003800000 */
[----:B------:R-:W1:Y:S01]  /*01b0*/  S2R R3, SR_CgaCtaId ;  /* 0x0000000000037919 */ /* 0x000e620000008800 */
[----:B------:R-:W-:Y:S01]  /*01c0*/  MOV R0, 0x400 ;  /* 0x0000040000007802 */ /* 0x000fe20000000f00 */
[----:B------:R-:W-:-:S03]  /*01d0*/  IMAD R7, R7, UR6, R4 ;  /* 0x0000000607077c24 */ /* 0x000fc6000f8e0204 */
[----:B-1----:R-:W-:-:S05]  /*01e0*/  LEA R3, R3, R0, 0x18 ;  /* 0x0000000003037211 */ /* 0x002fca00078ec0ff */
[----:B------:R-:W-:Y:S02]  /*01f0*/  IMAD R0, R6, 0x84, R3 ;  /* 0x0000008406007824 */ /* 0x000fe400078e0203 */
[----:B0-----:R-:W0:Y:S02]  /*0200*/  LDC.64 R2, c[0x0][0x388] ;  /* 0x0000e200ff027b82 */ /* 0x001e240000000a00 */
[----:B------:R-:W-:-:S05]  /*0210*/  IMAD R0, R8, 0x4, R0 ;  /* 0x0000000408007824 */ /* 0x000fca00078e0200 */
[----:B------:R-:W1:Y:S01]  /*0220*/  LDS R5, [R0] ;  /* 0x0000000000057984 */ /* 0x000e620000000800 */
[----:B0-----:R-:W-:-:S05]  /*0230*/  IMAD.WIDE R2, R7, 0x4, R2 ;  /* 0x0000000407027825 */ /* 0x001fca00078e0202 */
[----:B-1----:R-:W-:Y:S01]  /*0240*/  STG.E desc[UR4][R2.64], R5 ;  /* 0x0000000502007986 */ /* 0x002fe2000c101904 */
[----:B------:R-:W-:Y:S05]  /*0250*/  EXIT ;  /* 0x000000000000794d */ /* 0x000fea0003800000 */
.L_x_1:
        /* <DEDUP_REMOVED lines=10> */
.L_x_3:


//--------------------- .nv.shared._Z14register_tiledPKfPfii --------------------------
	.section	.nv.shared._Z14register_tiledPKfPfii,"aw",@nobits
	.sectionflags	@""
	.align	4
.nv.shared._Z14register_tiledPKfPfii:
	.zero		5248


//--------------------- .nv.shared.reserved.0     --------------------------
	.section	.nv.shared.reserved.0,"aw",@nobits
	.weak		__nv_reservedSMEM_offset_0_alias
	.size		__nv_reservedSMEM_offset_0_alias, 0, 64
	.other		__nv_reservedSMEM_offset_0_alias,@"STO_CUDA_RESERVED_SHARED STV_DEFAULT"
__nv_reservedSMEM_offset_0_alias:
	.zero		0
	.zero		64


//--------------------- .nv.shared._Z20transpose_gpu_sharedPKfPfii --------------------------
	.section	.nv.shared._Z20transpose_gpu_sharedPKfPfii,"aw",@nobits
	.sectionflags	@""
	.align	4
.nv.shared._Z20transpose_gpu_sharedPKfPfii:
	.zero		5248


//--------------------- .nv.constant0._Z14register_tiledPKfPfii --------------------------
	.section	.nv.constant0._Z14register_tiledPKfPfii,"a",@progbits
	.sectionflags	@""
	.align	4
.nv.constant0._Z14register_tiledPKfPfii:
	.zero		920


//--------------------- .nv.constant0._Z20transpose_gpu_sharedPKfPfii --------------------------
	.section	.nv.constant0._Z20transpose_gpu_sharedPKfPfii,"a",@progbits
	.sectionflags	@""
	.align	4
.nv.constant0._Z20transpose_gpu_sharedPKfPfii:
	.zero		920


//--------------------- SYMBOLS --------------------------

	.type		.nv.reservedSmem.offset0,@object
	.size		.nv.reservedSmem.offset0,0x4
	.type		.nv.reservedSmem.cap,@object
	.size		.nv.reservedSmem.cap,0x4
